//
// Generated by NVIDIA NVVM Compiler
//
// Compiler Build ID: CL-36424714
// Cuda compilation tools, release 13.0, V13.0.88
// Based on NVVM 20.0.0
//

.version 9.0
.target sm_100
.address_size 64

	// .globl	_Z10lcg_kernelPiPfiii

.visible .entry _Z10lcg_kernelPiPfiii(
	.param .u64 .ptr .align 1 _Z10lcg_kernelPiPfiii_param_0,
	.param .u64 .ptr .align 1 _Z10lcg_kernelPiPfiii_param_1,
	.param .u32 _Z10lcg_kernelPiPfiii_param_2,
	.param .u32 _Z10lcg_kernelPiPfiii_param_3,
	.param .u32 _Z10lcg_kernelPiPfiii_param_4
)
{
	.reg .pred 	%p<9>;
	.reg .b32 	%r<81>;
	.reg .b32 	%f<11>;
	.reg .b64 	%rd<12>;

	ld.param.u64 	%rd4, [_Z10lcg_kernelPiPfiii_param_0];
	ld.param.u64 	%rd5, [_Z10lcg_kernelPiPfiii_param_1];
	ld.param.u32 	%r24, [_Z10lcg_kernelPiPfiii_param_2];
	ld.param.u32 	%r25, [_Z10lcg_kernelPiPfiii_param_3];
	ld.param.u32 	%r26, [_Z10lcg_kernelPiPfiii_param_4];
	cvta.to.global.u64 	%rd1, %rd5;
	mov.u32 	%r27, %ctaid.x;
	mov.u32 	%r28, %ntid.x;
	mov.u32 	%r29, %tid.x;
	mad.lo.s32 	%r1, %r27, %r28, %r29;
	setp.ge.s32 	%p1, %r1, %r26;
	@%p1 bra 	$L__BB0_8;
	cvta.to.global.u64 	%rd6, %rd4;
	mul.wide.s32 	%rd7, %r1, 4;
	add.s64 	%rd2, %rd6, %rd7;
	mul.lo.s32 	%r2, %r24, %r1;
	setp.lt.s32 	%p2, %r24, 1;
	setp.ge.s32 	%p3, %r2, %r25;
	or.pred  	%p4, %p2, %p3;
	@%p4 bra 	$L__BB0_8;
	ld.global.u32 	%r77, [%rd2];
	not.b32 	%r31, %r2;
	add.s32 	%r32, %r25, %r31;
	add.s32 	%r33, %r24, -1;
	min.u32 	%r34, %r32, %r33;
	add.s32 	%r4, %r34, 1;
	and.b32  	%r5, %r4, 3;
	setp.lt.u32 	%p5, %r34, 3;
	mov.b32 	%r76, 0;
	@%p5 bra 	$L__BB0_5;
	and.b32  	%r76, %r4, -4;
	neg.s32 	%r74, %r76;
	add.s64 	%rd3, %rd1, 8;
	mov.u32 	%r73, %r2;
$L__BB0_4:
	mul.wide.s32 	%rd8, %r73, 4;
	add.s64 	%rd9, %rd3, %rd8;
	mul.lo.s32 	%r35, %r77, 16807;
	mul.hi.s32 	%r36, %r35, 1073741825;
	shr.u32 	%r37, %r36, 31;
	shr.s32 	%r38, %r36, 29;
	add.s32 	%r39, %r38, %r37;
	mul.lo.s32 	%r40, %r39, 2147483647;
	sub.s32 	%r41, %r35, %r40;
	abs.s32 	%r42, %r41;
	cvt.rn.f32.u32 	%f1, %r42;
	mul.f32 	%f2, %f1, 0f30000000;
	st.global.f32 	[%rd9+-8], %f2;
	mul.lo.s32 	%r43, %r41, 16807;
	mul.hi.s32 	%r44, %r43, 1073741825;
	shr.u32 	%r45, %r44, 31;
	shr.s32 	%r46, %r44, 29;
	add.s32 	%r47, %r46, %r45;
	mul.lo.s32 	%r48, %r47, 2147483647;
	sub.s32 	%r49, %r43, %r48;
	abs.s32 	%r50, %r49;
	cvt.rn.f32.u32 	%f3, %r50;
	mul.f32 	%f4, %f3, 0f30000000;
	st.global.f32 	[%rd9+-4], %f4;
	mul.lo.s32 	%r51, %r49, 16807;
	mul.hi.s32 	%r52, %r51, 1073741825;
	shr.u32 	%r53, %r52, 31;
	shr.s32 	%r54, %r52, 29;
	add.s32 	%r55, %r54, %r53;
	mul.lo.s32 	%r56, %r55, 2147483647;
	sub.s32 	%r57, %r51, %r56;
	abs.s32 	%r58, %r57;
	cvt.rn.f32.u32 	%f5, %r58;
	mul.f32 	%f6, %f5, 0f30000000;
	st.global.f32 	[%rd9], %f6;
	mul.lo.s32 	%r59, %r57, 16807;
	mul.hi.s32 	%r60, %r59, 1073741825;
	shr.u32 	%r61, %r60, 31;
	shr.s32 	%r62, %r60, 29;
	add.s32 	%r63, %r62, %r61;
	mul.lo.s32 	%r64, %r63, 2147483647;
	sub.s32 	%r77, %r59, %r64;
	abs.s32 	%r65, %r77;
	cvt.rn.f32.u32 	%f7, %r65;
	mul.f32 	%f8, %f7, 0f30000000;
	st.global.f32 	[%rd9+4], %f8;
	add.s32 	%r74, %r74, 4;
	add.s32 	%r73, %r73, 4;
	setp.ne.s32 	%p6, %r74, 0;
	@%p6 bra 	$L__BB0_4;
$L__BB0_5:
	setp.eq.s32 	%p7, %r5, 0;
	@%p7 bra 	$L__BB0_8;
	add.s32 	%r79, %r76, %r2;
	neg.s32 	%r78, %r5;
$L__BB0_7:
	.pragma "nounroll";
	mul.wide.s32 	%rd10, %r79, 4;
	add.s64 	%rd11, %rd1, %rd10;
	mul.lo.s32 	%r66, %r77, 16807;
	mul.hi.s32 	%r67, %r66, 1073741825;
	shr.u32 	%r68, %r67, 31;
	shr.s32 	%r69, %r67, 29;
	add.s32 	%r70, %r69, %r68;
	mul.lo.s32 	%r71, %r70, 2147483647;
	sub.s32 	%r77, %r66, %r71;
	abs.s32 	%r72, %r77;
	cvt.rn.f32.u32 	%f9, %r72;
	mul.f32 	%f10, %f9, 0f30000000;
	st.global.f32 	[%rd11], %f10;
	add.s32 	%r79, %r79, 1;
	add.s32 	%r78, %r78, 1;
	setp.ne.s32 	%p8, %r78, 0;
	@%p8 bra 	$L__BB0_7;
$L__BB0_8:
	ret;

}


// ===== COMPILED SASS (sm_100) =====

	.target	sm_100

	.elftype	@"ET_EXEC"


//--------------------- .note.nv.tkinfo           --------------------------
	.section	.note.nv.tkinfo,"",@"SHT_NOTE"
	.sectionflags	@"SHF_NOTE_NV_TKINFO"
	.tkinfo
        /*0018*/ 	.word	0x00000002
        /*0030*/ 	.string	""
        /*0030*/ 	.string	"ptxas"
        /*0030*/ 	.string	"Cuda compilation tools, release 13.0, V13.0.88"
        /*0030*/ 	.string	"Build cuda_13.0.r13.0/compiler.36424714_0"
        /*0030*/ 	.string	"-arch sm_100 -m 64 "



//--------------------- .note.nv.cuinfo           --------------------------
	.section	.note.nv.cuinfo,"",@"SHT_NOTE"
	.sectionflags	@"SHF_NOTE_NV_CUINFO"
        /*0018*/ 	.short	0x0002
        /*001a*/ 	.short	0x0064
        /*001c*/ 	.short	0x0082
	.zero		2


//--------------------- .nv.info                  --------------------------
	.section	.nv.info,"",@"SHT_CUDA_INFO"
	.align	4


	//----- nvinfo : EIATTR_REGCOUNT
	.align		4
        /*0000*/ 	.byte	0x04, 0x2f
        /*0002*/ 	.short	(.L_1 - .L_0)
	.align		4
.L_0:
        /*0004*/ 	.word	index@(_Z10lcg_kernelPiPfiii)
        /*0008*/ 	.word	0x00000014


	//----- nvinfo : EIATTR_FRAME_SIZE
	.align		4
.L_1:
        /*000c*/ 	.byte	0x04, 0x11
        /*000e*/ 	.short	(.L_3 - .L_2)
	.align		4
.L_2:
        /*0010*/ 	.word	index@(_Z10lcg_kernelPiPfiii)
        /*0014*/ 	.word	0x00000000


	//----- nvinfo : EIATTR_MIN_STACK_SIZE
	.align		4
.L_3:
        /*0018*/ 	.byte	0x04, 0x12
        /*001a*/ 	.short	(.L_5 - .L_4)
	.align		4
.L_4:
        /*001c*/ 	.word	index@(_Z10lcg_kernelPiPfiii)
        /*0020*/ 	.word	0x00000000
.L_5:


//--------------------- .nv.compat                --------------------------
	.section	.nv.compat,"",@"SHT_CUDA_COMPAT_INFO"
	.align	4
        /*0000*/ 	.byte	0x02, 0x09, 0x00, 0x00, 0x02, 0x02, 0x01, 0x00, 0x02, 0x05, 0x05, 0x00, 0x03, 0x07, 0x01, 0x01
        /*0010*/ 	.byte	0x02, 0x03, 0x00, 0x00, 0x02, 0x06, 0x01, 0x00, 0x04, 0x0b, 0x08, 0x00, 0x09, 0x00, 0x00, 0x00
        /*0020*/ 	.byte	0x00, 0x00, 0x00, 0x00


//--------------------- .nv.info._Z10lcg_kernelPiPfiii --------------------------
	.section	.nv.info._Z10lcg_kernelPiPfiii,"",@"SHT_CUDA_INFO"
	.sectionflags	@""
	.align	4


	//----- nvinfo : EIATTR_CUDA_API_VERSION
	.align		4
        /*0000*/ 	.byte	0x04, 0x37
        /*0002*/ 	.short	(.L_7 - .L_6)
.L_6:
        /*0004*/ 	.word	0x00000082


	//----- nvinfo : EIATTR_KPARAM_INFO
	.align		4
.L_7:
        /*0008*/ 	.byte	0x04, 0x17
        /*000a*/ 	.short	(.L_9 - .L_8)
.L_8:
        /*000c*/ 	.word	0x00000000
        /*0010*/ 	.short	0x0004
        /*0012*/ 	.short	0x0018
        /*0014*/ 	.byte	0x00, 0xf0, 0x11, 0x00


	//----- nvinfo : EIATTR_KPARAM_INFO
	.align		4
.L_9:
        /*0018*/ 	.byte	0x04, 0x17
        /*001a*/ 	.short	(.L_11 - .L_10)
.L_10:
        /*001c*/ 	.word	0x00000000
        /*0020*/ 	.short	0x0003
        /*0022*/ 	.short	0x0014
        /*0024*/ 	.byte	0x00, 0xf0, 0x11, 0x00


	//----- nvinfo : EIATTR_KPARAM_INFO
	.align		4
.L_11:
        /*0028*/ 	.byte	0x04, 0x17
        /*002a*/ 	.short	(.L_13 - .L_12)
.L_12:
        /*002c*/ 	.word	0x00000000
        /*0030*/ 	.short	0x0002
        /*0032*/ 	.short	0x0010
        /*0034*/ 	.byte	0x00, 0xf0, 0x11, 0x00


	//----- nvinfo : EIATTR_KPARAM_INFO
	.align		4
.L_13:
        /*0038*/ 	.byte	0x04, 0x17
        /*003a*/ 	.short	(.L_15 - .L_14)
.L_14:
        /*003c*/ 	.word	0x00000000
        /*0040*/ 	.short	0x0001
        /*0042*/ 	.short	0x0008
        /*0044*/ 	.byte	0x00, 0xf5, 0x21, 0x00


	//----- nvinfo : EIATTR_KPARAM_INFO
	.align		4
.L_15:
        /*0048*/ 	.byte	0x04, 0x17
        /*004a*/ 	.short	(.L_17 - .L_16)
.L_16:
        /*004c*/ 	.word	0x00000000
        /*0050*/ 	.short	0x0000
        /*0052*/ 	.short	0x0000
        /*0054*/ 	.byte	0x00, 0xf5, 0x21, 0x00


	//----- nvinfo : EIATTR_SPARSE_MMA_MASK
	.align		4
.L_17:
        /*0058*/ 	.byte	0x03, 0x50
        /*005a*/ 	.short	0x0000


	//----- nvinfo : EIATTR_MAXREG_COUNT
	.align		4
        /*005c*/ 	.byte	0x03, 0x1b
        /*005e*/ 	.short	0x00ff


	//----- nvinfo : EIATTR_MERCURY_ISA_VERSION
	.align		4
        /*0060*/ 	.byte	0x03, 0x5f
        /*0062*/ 	.short	0x0101


	//----- nvinfo : EIATTR_VRC_CTA_INIT_COUNT
	.align		4
        /*0064*/ 	.byte	0x02, 0x4a
	.zero		1
	.zero		1


	//----- nvinfo : EIATTR_EXIT_INSTR_OFFSETS
	.align		4
        /*0068*/ 	.byte	0x04, 0x1c
        /*006a*/ 	.short	(.L_19 - .L_18)


	//   ....[0]....
.L_18:
        /*006c*/ 	.word	0x00000070


	//   ....[1]....
        /*0070*/ 	.word	0x000000d0


	//   ....[2]....
        /*0074*/ 	.word	0x000004c0


	//   ....[3]....
        /*0078*/ 	.word	0x000005e0


	//----- nvinfo : EIATTR_CRS_STACK_SIZE
	.align		4
.L_19:
        /*007c*/ 	.byte	0x04, 0x1e
        /*007e*/ 	.short	(.L_21 - .L_20)
.L_20:
        /*0080*/ 	.word	0x00000000


	//----- nvinfo : EIATTR_CBANK_PARAM_SIZE
	.align		4
.L_21:
        /*0084*/ 	.byte	0x03, 0x19
        /*0086*/ 	.short	0x001c


	//----- nvinfo : EIATTR_PARAM_CBANK
	.align		4
        /*0088*/ 	.byte	0x04, 0x0a
        /*008a*/ 	.short	(.L_23 - .L_22)
	.align		4
.L_22:
        /*008c*/ 	.word	index@(.nv.constant0._Z10lcg_kernelPiPfiii)
        /*0090*/ 	.short	0x0380
        /*0092*/ 	.short	0x001c


	//----- nvinfo : EIATTR_SW_WAR
	.align		4
.L_23:
        /*0094*/ 	.byte	0x04, 0x36
        /*0096*/ 	.short	(.L_25 - .L_24)
.L_24:
        /*0098*/ 	.word	0x00000008
.L_25:


//--------------------- .nv.callgraph             --------------------------
	.section	.nv.callgraph,"",@"SHT_CUDA_CALLGRAPH"
	.align	4
	.sectionentsize	8
	.align		4
        /*0000*/ 	.word	0x00000000
	.align		4
        /*0004*/ 	.word	0xffffffff
	.align		4
        /*0008*/ 	.word	0x00000000
	.align		4
        /*000c*/ 	.word	0xfffffffe
	.align		4
        /*0010*/ 	.word	0x00000000
	.align		4
        /*0014*/ 	.word	0xfffffffd
	.align		4
        /*0018*/ 	.word	0x00000000
	.align		4
        /*001c*/ 	.word	0xfffffffc


//--------------------- .text._Z10lcg_kernelPiPfiii --------------------------
	.section	.text._Z10lcg_kernelPiPfiii,"ax",@progbits
	.align	128
        .global         _Z10lcg_kernelPiPfiii
        .type           _Z10lcg_kernelPiPfiii,@function
        .size           _Z10lcg_kernelPiPfiii,(.L_x_5 - _Z10lcg_kernelPiPfiii)
        .other          _Z10lcg_kernelPiPfiii,@"STO_CUDA_ENTRY STV_DEFAULT"
_Z10lcg_kernelPiPfiii:
.text._Z10lcg_kernelPiPfiii:
[----:B------:R-:W-:Y:S01]  /*0000*/  LDC R1, c[0x0][0x37c] ;  /* 0x0000df00ff017b82 */ /* 0x000fe20000000800 */
[----:B------:R-:W0:Y:S07]  /*0010*/  S2R R0, SR_TID.X ;  /* 0x0000000000007919 */ /* 0x000e2e0000002100 */
[----:B------:R-:W0:Y:S01]  /*0020*/  S2UR UR4, SR_CTAID.X ;  /* 0x00000000000479c3 */ /* 0x000e220000002500 */
[----:B------:R-:W1:Y:S07]  /*0030*/  LDCU UR5, c[0x0][0x398] ;  /* 0x00007300ff0577ac */ /* 0x000e6e0008000800 */
[----:B------:R-:W0:Y:S02]  /*0040*/  LDC R3, c[0x0][0x360] ;  /* 0x0000d800ff037b82 */ /* 0x000e240000000800 */
[----:B0-----:R-:W-:-:S05]  /*0050*/  IMAD R3, R3, UR4, R0 ;  /* 0x0000000403037c24 */ /* 0x001fca000f8e0200 */
[----:B-1----:R-:W-:-:S13]  /*0060*/  ISETP.GE.AND P0, PT, R3, UR5, PT ;  /* 0x0000000503007c0c */ /* 0x002fda000bf06270 */
[----:B------:R-:W-:Y:S05]  /*0070*/  @P0 EXIT ;  /* 0x000000000000094d */ /* 0x000fea0003800000 */
[----:B------:R-:W0:Y:S08]  /*0080*/  LDC.64 R4, c[0x0][0x390] ;  /* 0x0000e400ff047b82 */ /* 0x000e300000000a00 */
[----:B------:R-:W1:Y:S01]  /*0090*/  LDC.64 R10, c[0x0][0x380] ;  /* 0x0000e000ff0a7b82 */ /* 0x000e620000000a00 */
[----:B0-----:R-:W-:-:S05]  /*00a0*/  IMAD R0, R3, R4, RZ ;  /* 0x0000000403007224 */ /* 0x001fca00078e02ff */
[----:B------:R-:W-:-:S04]  /*00b0*/  ISETP.GE.AND P0, PT, R0, R5, PT ;  /* 0x000000050000720c */ /* 0x000fc80003f06270 */
[----:B------:R-:W-:-:S13]  /*00c0*/  ISETP.LT.OR P0, PT, R4, 0x1, P0 ;  /* 0x000000010400780c */ /* 0x000fda0000701670 */
[----:B-1----:R-:W-:Y:S05]  /*00d0*/  @P0 EXIT ;  /* 0x000000000000094d */ /* 0x002fea0003800000 */
[----:B------:R-:W0:Y:S01]  /*00e0*/  LDCU.64 UR4, c[0x0][0x358] ;  /* 0x00006b00ff0477ac */ /* 0x000e220008000a00 */
[----:B------:R-:W-:-:S06]  /*00f0*/  IMAD.WIDE R10, R3, 0x4, R10 ;  /* 0x00000004030a7825 */ /* 0x000fcc00078e020a */
[----:B0-----:R0:W5:Y:S01]  /*0100*/  LDG.E R10, desc[UR4][R10.64] ;  /* 0x000000040a0a7981 */ /* 0x001162000c1e1900 */
[----:B------:R-:W-:Y:S01]  /*0110*/  VIADD R3, R4, 0xffffffff ;  /* 0xffffffff04037836 */ /* 0x000fe20000000000 */
[----:B------:R-:W-:Y:S01]  /*0120*/  LOP3.LUT R2, RZ, R0, RZ, 0x33, !PT ;  /* 0x00000000ff027212 */ /* 0x000fe200078e33ff */
[----:B------:R-:W-:Y:S03]  /*0130*/  BSSY.RECONVERGENT B0, `(.L_x_0) ;  /* 0x0000038000007945 */ /* 0x000fe60003800200 */
[----:B------:R-:W-:Y:S01]  /*0140*/  VIADDMNMX.U32 R2, R2, R5, R3, PT ;  /* 0x0000000502027246 */ /* 0x000fe20003800003 */
[----:B------:R-:W-:-:S03]  /*0150*/  IMAD.MOV.U32 R5, RZ, RZ, RZ ;  /* 0x000000ffff057224 */ /* 0x000fc600078e00ff */
[C---:B------:R-:W-:Y:S01]  /*0160*/  ISETP.GE.U32.AND P1, PT, R2.reuse, 0x3, PT ;  /* 0x000000030200780c */ /* 0x040fe20003f26070 */
[----:B------:R-:W-:-:S05]  /*0170*/  VIADD R3, R2, 0x1 ;  /* 0x0000000102037836 */ /* 0x000fca0000000000 */
[----:B------:R-:W-:-:S04]  /*0180*/  LOP3.LUT R4, R3, 0x3, RZ, 0xc0, !PT ;  /* 0x0000000303047812 */ /* 0x000fc800078ec0ff */
[----:B------:R-:W-:-:S03]  /*0190*/  ISETP.NE.AND P0, PT, R4, RZ, PT ;  /* 0x000000ff0400720c */ /* 0x000fc60003f05270 */
[----:B0-----:R-:W-:Y:S10]  /*01a0*/  @!P1 BRA `(.L_x_1) ;  /* 0x0000000000c09947 */ /* 0x001ff40003800000 */
[----:B------:R-:W0:Y:S01]  /*01b0*/  LDC.64 R8, c[0x0][0x388] ;  /* 0x0000e200ff087b82 */ /* 0x000e220000000a00 */
[----:B------:R-:W-:Y:S02]  /*01c0*/  LOP3.LUT R5, R3, 0xfffffffc, RZ, 0xc0, !PT ;  /* 0xfffffffc03057812 */ /* 0x000fe400078ec0ff */
[----:B------:R-:W-:-:S03]  /*01d0*/  MOV R7, R0 ;  /* 0x0000000000077202 */ /* 0x000fc60000000f00 */
[----:B------:R-:W-:Y:S01]  /*01e0*/  IMAD.MOV R6, RZ, RZ, -R5 ;  /* 0x000000ffff067224 */ /* 0x000fe200078e0a05 */
[----:B0-----:R-:W-:-:S05]  /*01f0*/  IADD3 R2, P1, PT, R8, 0x8, RZ ;  /* 0x0000000808027810 */ /* 0x001fca0007f3e0ff */
[----:B------:R-:W-:-:S08]  /*0200*/  IMAD.X R3, RZ, RZ, R9, P1 ;  /* 0x000000ffff037224 */ /* 0x000fd000008e0609 */
.L_x_2:
[----:B-----5:R-:W-:Y:S02]  /*0210*/  IMAD R10, R10, 0x41a7, RZ ;  /* 0x000041a70a0a7824 */ /* 0x020fe400078e02ff */
[----:B------:R-:W-:Y:S02]  /*0220*/  VIADD R6, R6, 0x4 ;  /* 0x0000000406067836 */ /* 0x000fe40000000000 */
[----:B0-----:R-:W-:-:S03]  /*0230*/  IMAD.HI R8, R10, 0x40000001, RZ ;  /* 0x400000010a087827 */ /* 0x001fc600078e02ff */
[----:B------:R-:W-:Y:S02]  /*0240*/  ISETP.NE.AND P1, PT, R6, RZ, PT ;  /* 0x000000ff0600720c */ /* 0x000fe40003f25270 */
[----:B------:R-:W-:-:S04]  /*0250*/  SHF.R.U32.HI R9, RZ, 0x1f, R8 ;  /* 0x0000001fff097819 */ /* 0x000fc80000011608 */
[----:B------:R-:W-:-:S05]  /*0260*/  LEA.HI.SX32 R9, R8, R9, 0x3 ;  /* 0x0000000908097211 */ /* 0x000fca00078f1aff */
[----:B------:R-:W-:-:S04]  /*0270*/  IMAD R9, R9, -0x7fffffff, R10 ;  /* 0x8000000109097824 */ /* 0x000fc800078e020a */
[----:B------:R-:W-:Y:S01]  /*0280*/  IMAD R8, R9, 0x41a7, RZ ;  /* 0x000041a709087824 */ /* 0x000fe200078e02ff */
[----:B------:R-:W-:-:S03]  /*0290*/  IABS R9, R9 ;  /* 0x0000000900097213 */ /* 0x000fc60000000000 */
[----:B------:R-:W-:-:S05]  /*02a0*/  IMAD.HI R10, R8, 0x40000001, RZ ;  /* 0x40000001080a7827 */ /* 0x000fca00078e02ff */
[----:B------:R-:W-:-:S04]  /*02b0*/  SHF.R.U32.HI R11, RZ, 0x1f, R10 ;  /* 0x0000001fff0b7819 */ /* 0x000fc8000001160a */
[----:B------:R-:W-:-:S05]  /*02c0*/  LEA.HI.SX32 R11, R10, R11, 0x3 ;  /* 0x0000000b0a0b7211 */ /* 0x000fca00078f1aff */
[----:B------:R-:W-:-:S04]  /*02d0*/  IMAD R11, R11, -0x7fffffff, R8 ;  /* 0x800000010b0b7824 */ /* 0x000fc800078e0208 */
[----:B------:R-:W-:Y:S01]  /*02e0*/  IMAD R8, R11, 0x41a7, RZ ;  /* 0x000041a70b087824 */ /* 0x000fe200078e02ff */
[----:B------:R-:W-:Y:S02]  /*02f0*/  IABS R12, R11 ;  /* 0x0000000b000c7213 */ /* 0x000fe40000000000 */
[----:B------:R-:W-:Y:S01]  /*0300*/  MOV R11, R9 ;  /* 0x00000009000b7202 */ /* 0x000fe20000000f00 */
[----:B------:R-:W-:Y:S01]  /*0310*/  IMAD.HI R10, R8, 0x40000001, RZ ;  /* 0x40000001080a7827 */ /* 0x000fe200078e02ff */
[----:B------:R-:W-:Y:S02]  /*0320*/  I2FP.F32.S32 R12, R12 ;  /* 0x0000000c000c7245 */ /* 0x000fe40000201400 */
[----:B------:R-:W-:Y:S02]  /*0330*/  I2FP.F32.S32 R11, R11 ;  /* 0x0000000b000b7245 */ /* 0x000fe40000201400 */
[----:B------:R-:W-:-:S03]  /*0340*/  SHF.R.U32.HI R13, RZ, 0x1f, R10 ;  /* 0x0000001fff0d7819 */ /* 0x000fc6000001160a */
[----:B------:R-:W-:Y:S01]  /*0350*/  FMUL R11, R11, 4.6566128730773925781e-10 ;  /* 0x300000000b0b7820 */ /* 0x000fe20000400000 */
[----:B------:R-:W-:-:S05]  /*0360*/  LEA.HI.SX32 R13, R10, R13, 0x3 ;  /* 0x0000000d0a0d7211 */ /* 0x000fca00078f1aff */
[----:B------:R-:W-:-:S04]  /*0370*/  IMAD R13, R13, -0x7fffffff, R8 ;  /* 0x800000010d0d7824 */ /* 0x000fc800078e0208 */
[----:B------:R-:W-:Y:S01]  /*0380*/  IMAD R10, R13, 0x41a7, RZ ;  /* 0x000041a70d0a7824 */ /* 0x000fe200078e02ff */
[----:B------:R-:W-:Y:S01]  /*0390*/  IABS R14, R13 ;  /* 0x0000000d000e7213 */ /* 0x000fe20000000000 */
[----:B------:R-:W-:Y:S02]  /*03a0*/  FMUL R13, R12, 4.6566128730773925781e-10 ;  /* 0x300000000c0d7820 */ /* 0x000fe40000400000 */
[----:B------:R-:W-:Y:S01]  /*03b0*/  IMAD.HI R8, R10, 0x40000001, RZ ;  /* 0x400000010a087827 */ /* 0x000fe200078e02ff */
[----:B------:R-:W-:-:S04]  /*03c0*/  I2FP.F32.S32 R14, R14 ;  /* 0x0000000e000e7245 */ /* 0x000fc80000201400 */
[----:B------:R-:W-:-:S04]  /*03d0*/  SHF.R.U32.HI R15, RZ, 0x1f, R8 ;  /* 0x0000001fff0f7819 */ /* 0x000fc80000011608 */
[----:B------:R-:W-:Y:S01]  /*03e0*/  LEA.HI.SX32 R15, R8, R15, 0x3 ;  /* 0x0000000f080f7211 */ /* 0x000fe200078f1aff */
[----:B------:R-:W-:-:S04]  /*03f0*/  IMAD.WIDE R8, R7, 0x4, R2 ;  /* 0x0000000407087825 */ /* 0x000fc800078e0202 */
[----:B------:R-:W-:Y:S02]  /*0400*/  IMAD R10, R15, -0x7fffffff, R10 ;  /* 0x800000010f0a7824 */ /* 0x000fe400078e020a */
[----:B------:R-:W-:Y:S01]  /*0410*/  FMUL R15, R14, 4.6566128730773925781e-10 ;  /* 0x300000000e0f7820 */ /* 0x000fe20000400000 */
[----:B------:R0:W-:Y:S01]  /*0420*/  STG.E desc[UR4][R8.64+-0x8], R11 ;  /* 0xfffff80b08007986 */ /* 0x0001e2000c101904 */
[----:B------:R-:W-:Y:S01]  /*0430*/  VIADD R7, R7, 0x4 ;  /* 0x0000000407077836 */ /* 0x000fe20000000000 */
[----:B------:R-:W-:Y:S02]  /*0440*/  IABS R16, R10 ;  /* 0x0000000a00107213 */ /* 0x000fe40000000000 */
[----:B------:R0:W-:Y:S02]  /*0450*/  STG.E desc[UR4][R8.64+-0x4], R13 ;  /* 0xfffffc0d08007986 */ /* 0x0001e4000c101904 */
[----:B------:R-:W-:Y:S02]  /*0460*/  I2FP.F32.S32 R16, R16 ;  /* 0x0000001000107245 */ /* 0x000fe40000201400 */
[----:B------:R0:W-:Y:S03]  /*0470*/  STG.E desc[UR4][R8.64], R15 ;  /* 0x0000000f08007986 */ /* 0x0001e6000c101904 */
[----:B------:R-:W-:-:S05]  /*0480*/  FMUL R17, R16, 4.6566128730773925781e-10 ;  /* 0x3000000010117820 */ /* 0x000fca0000400000 */
[----:B------:R0:W-:Y:S01]  /*0490*/  STG.E desc[UR4][R8.64+0x4], R17 ;  /* 0x0000041108007986 */ /* 0x0001e2000c101904 */
[----:B------:R-:W-:Y:S05]  /*04a0*/  @P1 BRA `(.L_x_2) ;  /* 0xfffffffc00581947 */ /* 0x000fea000383ffff */
.L_x_1:
[----:B------:R-:W-:Y:S05]  /*04b0*/  BSYNC.RECONVERGENT B0 ;  /* 0x0000000000007941 */ /* 0x000fea0003800200 */
.L_x_0:
[----:B------:R-:W-:Y:S05]  /*04c0*/  @!P0 EXIT ;  /* 0x000000000000894d */ /* 0x000fea0003800000 */
[----:B------:R-:W1:Y:S01]  /*04d0*/  LDC.64 R2, c[0x0][0x388] ;  /* 0x0000e200ff027b82 */ /* 0x000e620000000a00 */
[----:B------:R-:W-:Y:S01]  /*04e0*/  IADD3 R7, PT, PT, R0, R5, RZ ;  /* 0x0000000500077210 */ /* 0x000fe20007ffe0ff */
[----:B------:R-:W-:-:S07]  /*04f0*/  IMAD.MOV R0, RZ, RZ, -R4 ;  /* 0x000000ffff007224 */ /* 0x000fce00078e0a04 */
.L_x_3:
[----:B-----5:R-:W-:Y:S02]  /*0500*/  IMAD R10, R10, 0x41a7, RZ ;  /* 0x000041a70a0a7824 */ /* 0x020fe400078e02ff */
[----:B------:R-:W-:Y:S02]  /*0510*/  VIADD R0, R0, 0x1 ;  /* 0x0000000100007836 */ /* 0x000fe40000000000 */
[----:B--2---:R-:W-:-:S03]  /*0520*/  IMAD.HI R4, R10, 0x40000001, RZ ;  /* 0x400000010a047827 */ /* 0x004fc600078e02ff */
[----:B------:R-:W-:Y:S02]  /*0530*/  ISETP.NE.AND P0, PT, R0, RZ, PT ;  /* 0x000000ff0000720c */ /* 0x000fe40003f05270 */
[----:B------:R-:W-:-:S04]  /*0540*/  SHF.R.U32.HI R5, RZ, 0x1f, R4 ;  /* 0x0000001fff057819 */ /* 0x000fc80000011604 */
[----:B------:R-:W-:-:S05]  /*0550*/  LEA.HI.SX32 R5, R4, R5, 0x3 ;  /* 0x0000000504057211 */ /* 0x000fca00078f1aff */
[----:B------:R-:W-:-:S05]  /*0560*/  IMAD R10, R5, -0x7fffffff, R10 ;  /* 0x80000001050a7824 */ /* 0x000fca00078e020a */
[----:B------:R-:W-:-:S04]  /*0570*/  IABS R4, R10 ;  /* 0x0000000a00047213 */ /* 0x000fc80000000000 */
[----:B------:R-:W-:Y:S01]  /*0580*/  I2FP.F32.S32 R6, R4 ;  /* 0x0000000400067245 */ /* 0x000fe20000201400 */
[C---:B-1----:R-:W-:Y:S01]  /*0590*/  IMAD.WIDE R4, R7.reuse, 0x4, R2 ;  /* 0x0000000407047825 */ /* 0x042fe200078e0202 */
[----:B------:R-:W-:-:S03]  /*05a0*/  IADD3 R7, PT, PT, R7, 0x1, RZ ;  /* 0x0000000107077810 */ /* 0x000fc60007ffe0ff */
[----:B0-----:R-:W-:-:S05]  /*05b0*/  FMUL R9, R6, 4.6566128730773925781e-10 ;  /* 0x3000000006097820 */ /* 0x001fca0000400000 */
[----:B------:R2:W-:Y:S01]  /*05c0*/  STG.E desc[UR4][R4.64], R9 ;  /* 0x0000000904007986 */ /* 0x0005e2000c101904 */
[----:B------:R-:W-:Y:S05]  /*05d0*/  @P0 BRA `(.L_x_3) ;  /* 0xfffffffc00c80947 */ /* 0x000fea000383ffff */
[----:B------:R-:W-:Y:S05]  /*05e0*/  EXIT ;  /* 0x000000000000794d */ /* 0x000fea0003800000 */
.L_x_4:
[----:B------:R-:W-:-:S00]  /*05f0*/  BRA `(.L_x_4) ;  /* 0xfffffffc00fc7947 */ /* 0x000fc0000383ffff */
[----:B------:R-:W-:-:S00]  /*0600*/  NOP ;  /* 0x0000000000007918 */ /* 0x000fc00000000000 */
[----:B------:R-:W-:-:S00]  /*0610*/  NOP ;  /* 0x0000000000007918 */ /* 0x000fc00000000000 */
[----:B------:R-:W-:-:S00]  /*0620*/  NOP ;  /* 0x0000000000007918 */ /* 0x000fc00000000000 */
[----:B------:R-:W-:-:S00]  /*0630*/  NOP ;  /* 0x0000000000007918 */ /* 0x000fc00000000000 */
[----:B------:R-:W-:-:S00]  /*0640*/  NOP ;  /* 0x0000000000007918 */ /* 0x000fc00000000000 */
[----:B------:R-:W-:-:S00]  /*0650*/  NOP ;  /* 0x0000000000007918 */ /* 0x000fc00000000000 */
[----:B------:R-:W-:-:S00]  /*0660*/  NOP ;  /* 0x0000000000007918 */ /* 0x000fc00000000000 */
[----:B------:R-:W-:-:S00]  /*0670*/  NOP ;  /* 0x0000000000007918 */ /* 0x000fc00000000000 */
.L_x_5:


//--------------------- .nv.shared.reserved.0     --------------------------
	.section	.nv.shared.reserved.0,"aw",@nobits
	.weak		__nv_reservedSMEM_offset_0_alias
	.size		__nv_reservedSMEM_offset_0_alias, 0, 64
	.other		__nv_reservedSMEM_offset_0_alias,@"STO_CUDA_RESERVED_SHARED STV_DEFAULT"
__nv_reservedSMEM_offset_0_alias:
	.zero		0
	.zero		64


//--------------------- .nv.constant0._Z10lcg_kernelPiPfiii --------------------------
	.section	.nv.constant0._Z10lcg_kernelPiPfiii,"a",@progbits
	.sectionflags	@""
	.align	4
.nv.constant0._Z10lcg_kernelPiPfiii:
	.zero		924


//--------------------- SYMBOLS --------------------------

	.type		.nv.reservedSmem.offset0,@object
	.size		.nv.reservedSmem.offset0,0x4
